//
// Generated by NVIDIA NVVM Compiler
//
// Compiler Build ID: CL-36424714
// Cuda compilation tools, release 13.0, V13.0.88
// Based on NVVM 20.0.0
//

.version 9.0
.target sm_100
.address_size 64

	// .globl	_Z13gpu_sigmoidV1PfS_i

.visible .entry _Z13gpu_sigmoidV1PfS_i(
	.param .u64 .ptr .align 1 _Z13gpu_sigmoidV1PfS_i_param_0,
	.param .u64 .ptr .align 1 _Z13gpu_sigmoidV1PfS_i_param_1,
	.param .u32 _Z13gpu_sigmoidV1PfS_i_param_2
)
{
	.reg .pred 	%p<2>;
	.reg .b32 	%r<8>;
	.reg .b32 	%f<15>;
	.reg .b64 	%rd<8>;

	ld.param.u64 	%rd1, [_Z13gpu_sigmoidV1PfS_i_param_0];
	ld.param.u64 	%rd2, [_Z13gpu_sigmoidV1PfS_i_param_1];
	ld.param.u32 	%r2, [_Z13gpu_sigmoidV1PfS_i_param_2];
	mov.u32 	%r3, %ntid.x;
	mov.u32 	%r4, %ctaid.x;
	mov.u32 	%r5, %tid.x;
	mad.lo.s32 	%r1, %r3, %r4, %r5;
	setp.ge.s32 	%p1, %r1, %r2;
	@%p1 bra 	$L__BB0_2;
	cvta.to.global.u64 	%rd3, %rd1;
	cvta.to.global.u64 	%rd4, %rd2;
	mul.wide.s32 	%rd5, %r1, 4;
	add.s64 	%rd6, %rd3, %rd5;
	ld.global.f32 	%f1, [%rd6];
	fma.rn.f32 	%f2, %f1, 0fBBBB989D, 0f3F000000;
	cvt.sat.f32.f32 	%f3, %f2;
	mov.f32 	%f4, 0f4B400001;
	mov.f32 	%f5, 0f437C0000;
	fma.rm.f32 	%f6, %f3, %f5, %f4;
	add.f32 	%f7, %f6, 0fCB40007F;
	neg.f32 	%f8, %f7;
	fma.rn.f32 	%f9, %f1, 0fBFB8AA3B, %f8;
	fma.rn.f32 	%f10, %f1, 0fB2A57060, %f9;
	mov.b32 	%r6, %f6;
	shl.b32 	%r7, %r6, 23;
	mov.b32 	%f11, %r7;
	ex2.approx.ftz.f32 	%f12, %f10;
	fma.rn.f32 	%f13, %f12, %f11, 0f3F800000;
	rcp.rn.f32 	%f14, %f13;
	add.s64 	%rd7, %rd4, %rd5;
	st.global.f32 	[%rd7], %f14;
$L__BB0_2:
	ret;

}
	// .globl	_Z13gpu_sigmoidV3PfS_i
.visible .entry _Z13gpu_sigmoidV3PfS_i(
	.param .u64 .ptr .align 1 _Z13gpu_sigmoidV3PfS_i_param_0,
	.param .u64 .ptr .align 1 _Z13gpu_sigmoidV3PfS_i_param_1,
	.param .u32 _Z13gpu_sigmoidV3PfS_i_param_2
)
{
	.reg .pred 	%p<2>;
	.reg .b32 	%r<15>;
	.reg .b32 	%f<51>;
	.reg .b64 	%rd<8>;

	ld.param.u64 	%rd1, [_Z13gpu_sigmoidV3PfS_i_param_0];
	ld.param.u64 	%rd2, [_Z13gpu_sigmoidV3PfS_i_param_1];
	ld.param.u32 	%r2, [_Z13gpu_sigmoidV3PfS_i_param_2];
	mov.u32 	%r3, %tid.x;
	mov.u32 	%r4, %ntid.x;
	mov.u32 	%r5, %ctaid.x;
	mad.lo.s32 	%r6, %r4, %r5, %r3;
	shl.b32 	%r1, %r6, 2;
	setp.ge.s32 	%p1, %r1, %r2;
	@%p1 bra 	$L__BB1_2;
	cvta.to.global.u64 	%rd3, %rd1;
	cvta.to.global.u64 	%rd4, %rd2;
	mul.wide.s32 	%rd5, %r1, 4;
	add.s64 	%rd6, %rd3, %rd5;
	ld.global.v4.f32 	{%f1, %f2, %f3, %f4}, [%rd6];
	fma.rn.f32 	%f5, %f1, 0fBBBB989D, 0f3F000000;
	cvt.sat.f32.f32 	%f6, %f5;
	mov.f32 	%f7, 0f4B400001;
	mov.f32 	%f8, 0f437C0000;
	fma.rm.f32 	%f9, %f6, %f8, %f7;
	add.f32 	%f10, %f9, 0fCB40007F;
	neg.f32 	%f11, %f10;
	fma.rn.f32 	%f12, %f1, 0fBFB8AA3B, %f11;
	fma.rn.f32 	%f13, %f1, 0fB2A57060, %f12;
	mov.b32 	%r7, %f9;
	shl.b32 	%r8, %r7, 23;
	mov.b32 	%f14, %r8;
	ex2.approx.ftz.f32 	%f15, %f13;
	fma.rn.f32 	%f16, %f15, %f14, 0f3F800000;
	rcp.rn.f32 	%f17, %f16;
	fma.rn.f32 	%f18, %f2, 0fBBBB989D, 0f3F000000;
	cvt.sat.f32.f32 	%f19, %f18;
	fma.rm.f32 	%f20, %f19, %f8, %f7;
	add.f32 	%f21, %f20, 0fCB40007F;
	neg.f32 	%f22, %f21;
	fma.rn.f32 	%f23, %f2, 0fBFB8AA3B, %f22;
	fma.rn.f32 	%f24, %f2, 0fB2A57060, %f23;
	mov.b32 	%r9, %f20;
	shl.b32 	%r10, %r9, 23;
	mov.b32 	%f25, %r10;
	ex2.approx.ftz.f32 	%f26, %f24;
	fma.rn.f32 	%f27, %f26, %f25, 0f3F800000;
	rcp.rn.f32 	%f28, %f27;
	fma.rn.f32 	%f29, %f3, 0fBBBB989D, 0f3F000000;
	cvt.sat.f32.f32 	%f30, %f29;
	fma.rm.f32 	%f31, %f30, %f8, %f7;
	add.f32 	%f32, %f31, 0fCB40007F;
	neg.f32 	%f33, %f32;
	fma.rn.f32 	%f34, %f3, 0fBFB8AA3B, %f33;
	fma.rn.f32 	%f35, %f3, 0fB2A57060, %f34;
	mov.b32 	%r11, %f31;
	shl.b32 	%r12, %r11, 23;
	mov.b32 	%f36, %r12;
	ex2.approx.ftz.f32 	%f37, %f35;
	fma.rn.f32 	%f38, %f37, %f36, 0f3F800000;
	rcp.rn.f32 	%f39, %f38;
	fma.rn.f32 	%f40, %f4, 0fBBBB989D, 0f3F000000;
	cvt.sat.f32.f32 	%f41, %f40;
	fma.rm.f32 	%f42, %f41, %f8, %f7;
	add.f32 	%f43, %f42, 0fCB40007F;
	neg.f32 	%f44, %f43;
	fma.rn.f32 	%f45, %f4, 0fBFB8AA3B, %f44;
	fma.rn.f32 	%f46, %f4, 0fB2A57060, %f45;
	mov.b32 	%r13, %f42;
	shl.b32 	%r14, %r13, 23;
	mov.b32 	%f47, %r14;
	ex2.approx.ftz.f32 	%f48, %f46;
	fma.rn.f32 	%f49, %f48, %f47, 0f3F800000;
	rcp.rn.f32 	%f50, %f49;
	add.s64 	%rd7, %rd4, %rd5;
	st.global.v4.f32 	[%rd7], {%f17, %f28, %f39, %f50};
$L__BB1_2:
	ret;

}


// ===== COMPILED SASS (sm_100) =====

	.target	sm_100

	.elftype	@"ET_EXEC"


//--------------------- .note.nv.tkinfo           --------------------------
	.section	.note.nv.tkinfo,"",@"SHT_NOTE"
	.sectionflags	@"SHF_NOTE_NV_TKINFO"
	.tkinfo
        /*0018*/ 	.word	0x00000002
        /*0030*/ 	.string	""
        /*0030*/ 	.string	"ptxas"
        /*0030*/ 	.string	"Cuda compilation tools, release 13.0, V13.0.88"
        /*0030*/ 	.string	"Build cuda_13.0.r13.0/compiler.36424714_0"
        /*0030*/ 	.string	"-arch sm_100 -m 64 "



//--------------------- .note.nv.cuinfo           --------------------------
	.section	.note.nv.cuinfo,"",@"SHT_NOTE"
	.sectionflags	@"SHF_NOTE_NV_CUINFO"
        /*0018*/ 	.short	0x0002
        /*001a*/ 	.short	0x0064
        /*001c*/ 	.short	0x0082
	.zero		2


//--------------------- .nv.info                  --------------------------
	.section	.nv.info,"",@"SHT_CUDA_INFO"
	.align	4


	//----- nvinfo : EIATTR_REGCOUNT
	.align		4
        /*0000*/ 	.byte	0x04, 0x2f
        /*0002*/ 	.short	(.L_1 - .L_0)
	.align		4
.L_0:
        /*0004*/ 	.word	index@(_Z13gpu_sigmoidV1PfS_i)
        /*0008*/ 	.word	0x0000000e


	//----- nvinfo : EIATTR_FRAME_SIZE
	.align		4
.L_1:
        /*000c*/ 	.byte	0x04, 0x11
        /*000e*/ 	.short	(.L_3 - .L_2)
	.align		4
.L_2:
        /*0010*/ 	.word	index@($__internal_1_$__cuda_sm20_rcp_rn_f32_slowpath)
        /*0014*/ 	.word	0x00000000


	//----- nvinfo : EIATTR_FRAME_SIZE
	.align		4
.L_3:
        /*0018*/ 	.byte	0x04, 0x11
        /*001a*/ 	.short	(.L_5 - .L_4)
	.align		4
.L_4:
        /*001c*/ 	.word	index@(_Z13gpu_sigmoidV1PfS_i)
        /*0020*/ 	.word	0x00000000


	//----- nvinfo : EIATTR_REGCOUNT
	.align		4
.L_5:
        /*0024*/ 	.byte	0x04, 0x2f
        /*0026*/ 	.short	(.L_7 - .L_6)
	.align		4
.L_6:
        /*0028*/ 	.word	index@(_Z13gpu_sigmoidV3PfS_i)
        /*002c*/ 	.word	0x00000012


	//----- nvinfo : EIATTR_FRAME_SIZE
	.align		4
.L_7:
        /*0030*/ 	.byte	0x04, 0x11
        /*0032*/ 	.short	(.L_9 - .L_8)
	.align		4
.L_8:
        /*0034*/ 	.word	index@($__internal_0_$__cuda_sm20_rcp_rn_f32_slowpath)
        /*0038*/ 	.word	0x00000000


	//----- nvinfo : EIATTR_FRAME_SIZE
	.align		4
.L_9:
        /*003c*/ 	.byte	0x04, 0x11
        /*003e*/ 	.short	(.L_11 - .L_10)
	.align		4
.L_10:
        /*0040*/ 	.word	index@(_Z13gpu_sigmoidV3PfS_i)
        /*0044*/ 	.word	0x00000000


	//----- nvinfo : EIATTR_MIN_STACK_SIZE
	.align		4
.L_11:
        /*0048*/ 	.byte	0x04, 0x12
        /*004a*/ 	.short	(.L_13 - .L_12)
	.align		4
.L_12:
        /*004c*/ 	.word	index@(_Z13gpu_sigmoidV3PfS_i)
        /*0050*/ 	.word	0x00000000


	//----- nvinfo : EIATTR_MIN_STACK_SIZE
	.align		4
.L_13:
        /*0054*/ 	.byte	0x04, 0x12
        /*0056*/ 	.short	(.L_15 - .L_14)
	.align		4
.L_14:
        /*0058*/ 	.word	index@(_Z13gpu_sigmoidV1PfS_i)
        /*005c*/ 	.word	0x00000000
.L_15:


//--------------------- .nv.compat                --------------------------
	.section	.nv.compat,"",@"SHT_CUDA_COMPAT_INFO"
	.align	4
        /*0000*/ 	.byte	0x02, 0x09, 0x00, 0x00, 0x02, 0x02, 0x01, 0x00, 0x02, 0x05, 0x05, 0x00, 0x03, 0x07, 0x01, 0x01
        /*0010*/ 	.byte	0x02, 0x03, 0x00, 0x00, 0x02, 0x06, 0x01, 0x00, 0x04, 0x0b, 0x08, 0x00, 0x09, 0x00, 0x00, 0x00
        /*0020*/ 	.byte	0x00, 0x00, 0x00, 0x00


//--------------------- .nv.info._Z13gpu_sigmoidV3PfS_i --------------------------
	.section	.nv.info._Z13gpu_sigmoidV3PfS_i,"",@"SHT_CUDA_INFO"
	.sectionflags	@""
	.align	4


	//----- nvinfo : EIATTR_CUDA_API_VERSION
	.align		4
        /*0000*/ 	.byte	0x04, 0x37
        /*0002*/ 	.short	(.L_17 - .L_16)
.L_16:
        /*0004*/ 	.word	0x00000082


	//----- nvinfo : EIATTR_KPARAM_INFO
	.align		4
.L_17:
        /*0008*/ 	.byte	0x04, 0x17
        /*000a*/ 	.short	(.L_19 - .L_18)
.L_18:
        /*000c*/ 	.word	0x00000000
        /*0010*/ 	.short	0x0002
        /*0012*/ 	.short	0x0010
        /*0014*/ 	.byte	0x00, 0xf0, 0x11, 0x00


	//----- nvinfo : EIATTR_KPARAM_INFO
	.align		4
.L_19:
        /*0018*/ 	.byte	0x04, 0x17
        /*001a*/ 	.short	(.L_21 - .L_20)
.L_20:
        /*001c*/ 	.word	0x00000000
        /*0020*/ 	.short	0x0001
        /*0022*/ 	.short	0x0008
        /*0024*/ 	.byte	0x00, 0xf5, 0x21, 0x00


	//----- nvinfo : EIATTR_KPARAM_INFO
	.align		4
.L_21:
        /*0028*/ 	.byte	0x04, 0x17
        /*002a*/ 	.short	(.L_23 - .L_22)
.L_22:
        /*002c*/ 	.word	0x00000000
        /*0030*/ 	.short	0x0000
        /*0032*/ 	.short	0x0000
        /*0034*/ 	.byte	0x00, 0xf5, 0x21, 0x00


	//----- nvinfo : EIATTR_SPARSE_MMA_MASK
	.align		4
.L_23:
        /*0038*/ 	.byte	0x03, 0x50
        /*003a*/ 	.short	0x0000


	//----- nvinfo : EIATTR_MAXREG_COUNT
	.align		4
        /*003c*/ 	.byte	0x03, 0x1b
        /*003e*/ 	.short	0x00ff


	//----- nvinfo : EIATTR_MERCURY_ISA_VERSION
	.align		4
        /*0040*/ 	.byte	0x03, 0x5f
        /*0042*/ 	.short	0x0101


	//----- nvinfo : EIATTR_VRC_CTA_INIT_COUNT
	.align		4
        /*0044*/ 	.byte	0x02, 0x4a
	.zero		1
	.zero		1


	//----- nvinfo : EIATTR_EXIT_INSTR_OFFSETS
	.align		4
        /*0048*/ 	.byte	0x04, 0x1c
        /*004a*/ 	.short	(.L_25 - .L_24)


	//   ....[0]....
.L_24:
        /*004c*/ 	.word	0x00000080


	//   ....[1]....
        /*0050*/ 	.word	0x00000700


	//----- nvinfo : EIATTR_CRS_STACK_SIZE
	.align		4
.L_25:
        /*0054*/ 	.byte	0x04, 0x1e
        /*0056*/ 	.short	(.L_27 - .L_26)
.L_26:
        /*0058*/ 	.word	0x00000000


	//----- nvinfo : EIATTR_CBANK_PARAM_SIZE
	.align		4
.L_27:
        /*005c*/ 	.byte	0x03, 0x19
        /*005e*/ 	.short	0x0014


	//----- nvinfo : EIATTR_PARAM_CBANK
	.align		4
        /*0060*/ 	.byte	0x04, 0x0a
        /*0062*/ 	.short	(.L_29 - .L_28)
	.align		4
.L_28:
        /*0064*/ 	.word	index@(.nv.constant0._Z13gpu_sigmoidV3PfS_i)
        /*0068*/ 	.short	0x0380
        /*006a*/ 	.short	0x0014


	//----- nvinfo : EIATTR_SW_WAR
	.align		4
.L_29:
        /*006c*/ 	.byte	0x04, 0x36
        /*006e*/ 	.short	(.L_31 - .L_30)
.L_30:
        /*0070*/ 	.word	0x00000008
.L_31:


//--------------------- .nv.info._Z13gpu_sigmoidV1PfS_i --------------------------
	.section	.nv.info._Z13gpu_sigmoidV1PfS_i,"",@"SHT_CUDA_INFO"
	.sectionflags	@""
	.align	4


	//----- nvinfo : EIATTR_CUDA_API_VERSION
	.align		4
        /*0000*/ 	.byte	0x04, 0x37
        /*0002*/ 	.short	(.L_33 - .L_32)
.L_32:
        /*0004*/ 	.word	0x00000082


	//----- nvinfo : EIATTR_KPARAM_INFO
	.align		4
.L_33:
        /*0008*/ 	.byte	0x04, 0x17
        /*000a*/ 	.short	(.L_35 - .L_34)
.L_34:
        /*000c*/ 	.word	0x00000000
        /*0010*/ 	.short	0x0002
        /*0012*/ 	.short	0x0010
        /*0014*/ 	.byte	0x00, 0xf0, 0x11, 0x00


	//----- nvinfo : EIATTR_KPARAM_INFO
	.align		4
.L_35:
        /*0018*/ 	.byte	0x04, 0x17
        /*001a*/ 	.short	(.L_37 - .L_36)
.L_36:
        /*001c*/ 	.word	0x00000000
        /*0020*/ 	.short	0x0001
        /*0022*/ 	.short	0x0008
        /*0024*/ 	.byte	0x00, 0xf5, 0x21, 0x00


	//----- nvinfo : EIATTR_KPARAM_INFO
	.align		4
.L_37:
        /*0028*/ 	.byte	0x04, 0x17
        /*002a*/ 	.short	(.L_39 - .L_38)
.L_38:
        /*002c*/ 	.word	0x00000000
        /*0030*/ 	.short	0x0000
        /*0032*/ 	.short	0x0000
        /*0034*/ 	.byte	0x00, 0xf5, 0x21, 0x00


	//----- nvinfo : EIATTR_SPARSE_MMA_MASK
	.align		4
.L_39:
        /*0038*/ 	.byte	0x03, 0x50
        /*003a*/ 	.short	0x0000


	//----- nvinfo : EIATTR_MAXREG_COUNT
	.align		4
        /*003c*/ 	.byte	0x03, 0x1b
        /*003e*/ 	.short	0x00ff


	//----- nvinfo : EIATTR_MERCURY_ISA_VERSION
	.align		4
        /*0040*/ 	.byte	0x03, 0x5f
        /*0042*/ 	.short	0x0101


	//----- nvinfo : EIATTR_VRC_CTA_INIT_COUNT
	.align		4
        /*0044*/ 	.byte	0x02, 0x4a
	.zero		1
	.zero		1


	//----- nvinfo : EIATTR_EXIT_INSTR_OFFSETS
	.align		4
        /*0048*/ 	.byte	0x04, 0x1c
        /*004a*/ 	.short	(.L_41 - .L_40)


	//   ....[0]....
.L_40:
        /*004c*/ 	.word	0x00000070


	//   ....[1]....
        /*0050*/ 	.word	0x00000260


	//----- nvinfo : EIATTR_CRS_STACK_SIZE
	.align		4
.L_41:
        /*0054*/ 	.byte	0x04, 0x1e
        /*0056*/ 	.short	(.L_43 - .L_42)
.L_42:
        /*0058*/ 	.word	0x00000000


	//----- nvinfo : EIATTR_CBANK_PARAM_SIZE
	.align		4
.L_43:
        /*005c*/ 	.byte	0x03, 0x19
        /*005e*/ 	.short	0x0014


	//----- nvinfo : EIATTR_PARAM_CBANK
	.align		4
        /*0060*/ 	.byte	0x04, 0x0a
        /*0062*/ 	.short	(.L_45 - .L_44)
	.align		4
.L_44:
        /*0064*/ 	.word	index@(.nv.constant0._Z13gpu_sigmoidV1PfS_i)
        /*0068*/ 	.short	0x0380
        /*006a*/ 	.short	0x0014


	//----- nvinfo : EIATTR_SW_WAR
	.align		4
.L_45:
        /*006c*/ 	.byte	0x04, 0x36
        /*006e*/ 	.short	(.L_47 - .L_46)
.L_46:
        /*0070*/ 	.word	0x00000008
.L_47:


//--------------------- .nv.callgraph             --------------------------
	.section	.nv.callgraph,"",@"SHT_CUDA_CALLGRAPH"
	.align	4
	.sectionentsize	8
	.align		4
        /*0000*/ 	.word	0x00000000
	.align		4
        /*0004*/ 	.word	0xffffffff
	.align		4
        /*0008*/ 	.word	0x00000000
	.align		4
        /*000c*/ 	.word	0xfffffffe
	.align		4
        /*0010*/ 	.word	0x00000000
	.align		4
        /*0014*/ 	.word	0xfffffffd
	.align		4
        /*0018*/ 	.word	0x00000000
	.align		4
        /*001c*/ 	.word	0xfffffffc


//--------------------- .text._Z13gpu_sigmoidV3PfS_i --------------------------
	.section	.text._Z13gpu_sigmoidV3PfS_i,"ax",@progbits
	.align	128
        .global         _Z13gpu_sigmoidV3PfS_i
        .type           _Z13gpu_sigmoidV3PfS_i,@function
        .size           _Z13gpu_sigmoidV3PfS_i,(.L_x_25 - _Z13gpu_sigmoidV3PfS_i)
        .other          _Z13gpu_sigmoidV3PfS_i,@"STO_CUDA_ENTRY STV_DEFAULT"
_Z13gpu_sigmoidV3PfS_i:
.text._Z13gpu_sigmoidV3PfS_i:
[----:B------:R-:W-:Y:S01]  /*0000*/  LDC R1, c[0x0][0x37c] ;  /* 0x0000df00ff017b82 */ /* 0x000fe20000000800 */
[----:B------:R-:W0:Y:S01]  /*0010*/  S2R R3, SR_TID.X ;  /* 0x0000000000037919 */ /* 0x000e220000002100 */
[----:B------:R-:W0:Y:S01]  /*0020*/  LDCU UR4, c[0x0][0x360] ;  /* 0x00006c00ff0477ac */ /* 0x000e220008000800 */
[----:B------:R-:W0:Y:S01]  /*0030*/  S2R R0, SR_CTAID.X ;  /* 0x0000000000007919 */ /* 0x000e220000002500 */
[----:B------:R-:W1:Y:S01]  /*0040*/  LDCU UR5, c[0x0][0x390] ;  /* 0x00007200ff0577ac */ /* 0x000e620008000800 */
[----:B0-----:R-:W-:-:S05]  /*0050*/  IMAD R3, R0, UR4, R3 ;  /* 0x0000000400037c24 */ /* 0x001fca000f8e0203 */
[----:B------:R-:W-:-:S04]  /*0060*/  SHF.L.U32 R3, R3, 0x2, RZ ;  /* 0x0000000203037819 */ /* 0x000fc800000006ff */
[----:B-1----:R-:W-:-:S13]  /*0070*/  ISETP.GE.AND P0, PT, R3, UR5, PT ;  /* 0x0000000503007c0c */ /* 0x002fda000bf06270 */
[----:B------:R-:W-:Y:S05]  /*0080*/  @P0 EXIT ;  /* 0x000000000000094d */ /* 0x000fea0003800000 */
[----:B------:R-:W0:Y:S01]  /*0090*/  LDC.64 R4, c[0x0][0x380] ;  /* 0x0000e000ff047b82 */ /* 0x000e220000000a00 */
[----:B------:R-:W1:Y:S01]  /*00a0*/  LDCU.64 UR4, c[0x0][0x358] ;  /* 0x00006b00ff0477ac */ /* 0x000e620008000a00 */
[----:B0-----:R-:W-:-:S06]  /*00b0*/  IMAD.WIDE R4, R3, 0x4, R4 ;  /* 0x0000000403047825 */ /* 0x001fcc00078e0204 */
[----:B-1----:R-:W2:Y:S01]  /*00c0*/  LDG.E.128 R4, desc[UR4][R4.64] ;  /* 0x0000000404047981 */ /* 0x002ea2000c1e1d00 */
[----:B------:R-:W-:Y:S02]  /*00d0*/  HFMA2 R9, -RZ, RZ, 0.96630859375, -0.0022525787353515625 ;  /* 0x3bbb989dff097431 */ /* 0x000fe400000001ff */
[----:B------:R-:W-:Y:S01]  /*00e0*/  IMAD.MOV.U32 R11, RZ, RZ, 0x437c0000 ;  /* 0x437c0000ff0b7424 */ /* 0x000fe200078e00ff */
[----:B------:R-:W-:Y:S02]  /*00f0*/  BSSY.RECONVERGENT B0, `(.L_x_0) ;  /* 0x0000015000007945 */ /* 0x000fe40003800200 */
[----:B--2---:R-:W-:-:S04]  /*0100*/  FFMA.SAT R0, R4, -R9, 0.5 ;  /* 0x3f00000004007423 */ /* 0x004fc80000002809 */
[----:B------:R-:W-:-:S04]  /*0110*/  FFMA.RM R0, R0, R11, 12582913 ;  /* 0x4b40000100007423 */ /* 0x000fc8000000400b */
[C---:B------:R-:W-:Y:S01]  /*0120*/  FADD R9, R0.reuse, -12583039 ;  /* 0xcb40007f00097421 */ /* 0x040fe20000000000 */
[----:B------:R-:W-:-:S03]  /*0130*/  SHF.L.U32 R0, R0, 0x17, RZ ;  /* 0x0000001700007819 */ /* 0x000fc600000006ff */
[----:B------:R-:W-:-:S04]  /*0140*/  FFMA R9, R4, -1.4426950216293334961, -R9 ;  /* 0xbfb8aa3b04097823 */ /* 0x000fc80000000809 */
[----:B------:R-:W-:-:S06]  /*0150*/  FFMA R9, R4, -1.925963033500011079e-08, R9 ;  /* 0xb2a5706004097823 */ /* 0x000fcc0000000009 */
[----:B------:R-:W0:Y:S02]  /*0160*/  MUFU.EX2 R9, R9 ;  /* 0x0000000900097308 */ /* 0x000e240000000800 */
[----:B0-----:R-:W-:-:S05]  /*0170*/  FFMA R0, R0, R9, 1 ;  /* 0x3f80000000007423 */ /* 0x001fca0000000009 */
[----:B------:R-:W-:-:S04]  /*0180*/  IADD3 R2, PT, PT, R0, 0x1800000, RZ ;  /* 0x0180000000027810 */ /* 0x000fc80007ffe0ff */
[----:B------:R-:W-:-:S04]  /*0190*/  LOP3.LUT R2, R2, 0x7f800000, RZ, 0xc0, !PT ;  /* 0x7f80000002027812 */ /* 0x000fc800078ec0ff */
[----:B------:R-:W-:-:S13]  /*01a0*/  ISETP.GT.U32.AND P0, PT, R2, 0x1ffffff, PT ;  /* 0x01ffffff0200780c */ /* 0x000fda0003f04070 */
[----:B------:R-:W-:Y:S05]  /*01b0*/  @P0 BRA `(.L_x_1) ;  /* 0x0000000000100947 */ /* 0x000fea0003800000 */
[----:B------:R-:W-:-:S07]  /*01c0*/  MOV R8, 0x1e0 ;  /* 0x000001e000087802 */ /* 0x000fce0000000f00 */
[----:B------:R-:W-:Y:S05]  /*01d0*/  CALL.REL.NOINC `($__internal_0_$__cuda_sm20_rcp_rn_f32_slowpath) ;  /* 0x00000004004c7944 */ /* 0x000fea0003c00000 */
[----:B------:R-:W-:Y:S01]  /*01e0*/  IMAD.MOV.U32 R4, RZ, RZ, R0 ;  /* 0x000000ffff047224 */ /* 0x000fe200078e0000 */
[----:B------:R-:W-:Y:S06]  /*01f0*/  BRA `(.L_x_2) ;  /* 0x0000000000107947 */ /* 0x000fec0003800000 */
.L_x_1:
[----:B------:R-:W0:Y:S02]  /*0200*/  MUFU.RCP R9, R0 ;  /* 0x0000000000097308 */ /* 0x000e240000001000 */
[----:B0-----:R-:W-:-:S04]  /*0210*/  FFMA R2, R0, R9, -1 ;  /* 0xbf80000000027423 */ /* 0x001fc80000000009 */
[----:B------:R-:W-:-:S04]  /*0220*/  FADD.FTZ R2, -R2, -RZ ;  /* 0x800000ff02027221 */ /* 0x000fc80000010100 */
[----:B------:R-:W-:-:S07]  /*0230*/  FFMA R4, R9, R2, R9 ;  /* 0x0000000209047223 */ /* 0x000fce0000000009 */
.L_x_2:
[----:B------:R-:W-:Y:S05]  /*0240*/  BSYNC.RECONVERGENT B0 ;  /* 0x0000000000007941 */ /* 0x000fea0003800200 */
.L_x_0:
[----:B------:R-:W-:Y:S01]  /*0250*/  HFMA2 R9, -RZ, RZ, 3.7421875, 0 ;  /* 0x437c0000ff097431 */ /* 0x000fe200000001ff */
[----:B------:R-:W-:Y:S01]  /*0260*/  MOV R0, 0x3bbb989d ;  /* 0x3bbb989d00007802 */ /* 0x000fe20000000f00 */
[----:B------:R-:W-:Y:S04]  /*0270*/  BSSY.RECONVERGENT B0, `(.L_x_3) ;  /* 0x0000015000007945 */ /* 0x000fe80003800200 */
[----:B------:R-:W-:-:S04]  /*0280*/  FFMA.SAT R0, R5, -R0, 0.5 ;  /* 0x3f00000005007423 */ /* 0x000fc80000002800 */
[----:B------:R-:W-:-:S04]  /*0290*/  FFMA.RM R0, R0, R9, 12582913 ;  /* 0x4b40000100007423 */ /* 0x000fc80000004009 */
[C---:B------:R-:W-:Y:S01]  /*02a0*/  FADD R2, R0.reuse, -12583039 ;  /* 0xcb40007f00027421 */ /* 0x040fe20000000000 */
[----:B------:R-:W-:-:S03]  /*02b0*/  IMAD.SHL.U32 R0, R0, 0x800000, RZ ;  /* 0x0080000000007824 */ /* 0x000fc600078e00ff */
[----:B------:R-:W-:-:S04]  /*02c0*/  FFMA R2, R5, -1.4426950216293334961, -R2 ;  /* 0xbfb8aa3b05027823 */ /* 0x000fc80000000802 */
[----:B------:R-:W-:-:S04]  /*02d0*/  FFMA R2, R5, -1.925963033500011079e-08, R2 ;  /* 0xb2a5706005027823 */ /* 0x000fc80000000002 */
        /* <DEDUP_REMOVED lines=8> */
[----:B------:R-:W-:Y:S01]  /*0360*/  MOV R5, R0 ;  /* 0x0000000000057202 */ /* 0x000fe20000000f00 */
[----:B------:R-:W-:Y:S06]  /*0370*/  BRA `(.L_x_5) ;  /* 0x0000000000107947 */ /* 0x000fec0003800000 */
.L_x_4:
[----:B------:R-:W0:Y:S02]  /*0380*/  MUFU.RCP R5, R0 ;  /* 0x0000000000057308 */ /* 0x000e240000001000 */
[----:B0-----:R-:W-:-:S04]  /*0390*/  FFMA R2, R0, R5, -1 ;  /* 0xbf80000000027423 */ /* 0x001fc80000000005 */
[----:B------:R-:W-:-:S04]  /*03a0*/  FADD.FTZ R2, -R2, -RZ ;  /* 0x800000ff02027221 */ /* 0x000fc80000010100 */
[----:B------:R-:W-:-:S07]  /*03b0*/  FFMA R5, R5, R2, R5 ;  /* 0x0000000205057223 */ /* 0x000fce0000000005 */
.L_x_5:
[----:B------:R-:W-:Y:S05]  /*03c0*/  BSYNC.RECONVERGENT B0 ;  /* 0x0000000000007941 */ /* 0x000fea0003800200 */
.L_x_3:
[----:B------:R-:W-:Y:S02]  /*03d0*/  HFMA2 R11, -RZ, RZ, 3.7421875, 0 ;  /* 0x437c0000ff0b7431 */ /* 0x000fe400000001ff */
[----:B------:R-:W-:Y:S01]  /*03e0*/  IMAD.MOV.U32 R9, RZ, RZ, 0x3bbb989d ;  /* 0x3bbb989dff097424 */ /* 0x000fe200078e00ff */
[----:B------:R-:W-:Y:S03]  /*03f0*/  BSSY.RECONVERGENT B0, `(.L_x_6) ;  /* 0x0000015000007945 */ /* 0x000fe60003800200 */
[----:B------:R-:W-:-:S04]  /*0400*/  FFMA.SAT R0, R6, -R9, 0.5 ;  /* 0x3f00000006007423 */ /* 0x000fc80000002809 */
[----:B------:R-:W-:-:S04]  /*0410*/  FFMA.RM R0, R0, R11, 12582913 ;  /* 0x4b40000100007423 */ /* 0x000fc8000000400b */
[C---:B------:R-:W-:Y:S01]  /*0420*/  FADD R9, R0.reuse, -12583039 ;  /* 0xcb40007f00097421 */ /* 0x040fe20000000000 */
[----:B------:R-:W-:-:S03]  /*0430*/  SHF.L.U32 R0, R0, 0x17, RZ ;  /* 0x0000001700007819 */ /* 0x000fc600000006ff */
[----:B------:R-:W-:-:S04]  /*0440*/  FFMA R9, R6, -1.4426950216293334961, -R9 ;  /* 0xbfb8aa3b06097823 */ /* 0x000fc80000000809 */
[----:B------:R-:W-:-:S06]  /*0450*/  FFMA R9, R6, -1.925963033500011079e-08, R9 ;  /* 0xb2a5706006097823 */ /* 0x000fcc0000000009 */
[----:B------:R-:W0:Y:S02]  /*0460*/  MUFU.EX2 R9, R9 ;  /* 0x0000000900097308 */ /* 0x000e240000000800 */
[----:B0-----:R-:W-:-:S04]  /*0470*/  FFMA R0, R0, R9, 1 ;  /* 0x3f80000000007423 */ /* 0x001fc80000000009 */
[----:B------:R-:W-:-:S05]  /*0480*/  VIADD R2, R0, 0x1800000 ;  /* 0x0180000000027836 */ /* 0x000fca0000000000 */
[----:B------:R-:W-:-:S04]  /*0490*/  LOP3.LUT R2, R2, 0x7f800000, RZ, 0xc0, !PT ;  /* 0x7f80000002027812 */ /* 0x000fc800078ec0ff */
[----:B------:R-:W-:-:S13]  /*04a0*/  ISETP.GT.U32.AND P0, PT, R2, 0x1ffffff, PT ;  /* 0x01ffffff0200780c */ /* 0x000fda0003f04070 */
[----:B------:R-:W-:Y:S05]  /*04b0*/  @P0 BRA `(.L_x_7) ;  /* 0x0000000000100947 */ /* 0x000fea0003800000 */
[----:B------:R-:W-:-:S07]  /*04c0*/  MOV R8, 0x4e0 ;  /* 0x000004e000087802 */ /* 0x000fce0000000f00 */
[----:B------:R-:W-:Y:S05]  /*04d0*/  CALL.REL.NOINC `($__internal_0_$__cuda_sm20_rcp_rn_f32_slowpath) ;  /* 0x00000000008c7944 */ /* 0x000fea0003c00000 */
[----:B------:R-:W-:Y:S01]  /*04e0*/  MOV R6, R0 ;  /* 0x0000000000067202 */ /* 0x000fe20000000f00 */
[----:B------:R-:W-:Y:S06]  /*04f0*/  BRA `(.L_x_8) ;  /* 0x0000000000107947 */ /* 0x000fec0003800000 */
.L_x_7:
[----:B------:R-:W0:Y:S02]  /*0500*/  MUFU.RCP R9, R0 ;  /* 0x0000000000097308 */ /* 0x000e240000001000 */
[----:B0-----:R-:W-:-:S04]  /*0510*/  FFMA R2, R0, R9, -1 ;  /* 0xbf80000000027423 */ /* 0x001fc80000000009 */
[----:B------:R-:W-:-:S04]  /*0520*/  FADD.FTZ R2, -R2, -RZ ;  /* 0x800000ff02027221 */ /* 0x000fc80000010100 */
[----:B------:R-:W-:-:S07]  /*0530*/  FFMA R6, R9, R2, R9 ;  /* 0x0000000209067223 */ /* 0x000fce0000000009 */
.L_x_8:
[----:B------:R-:W-:Y:S05]  /*0540*/  BSYNC.RECONVERGENT B0 ;  /* 0x0000000000007941 */ /* 0x000fea0003800200 */
.L_x_6:
[----:B------:R-:W-:Y:S02]  /*0550*/  HFMA2 R0, -RZ, RZ, 0.96630859375, -0.0022525787353515625 ;  /* 0x3bbb989dff007431 */ /* 0x000fe400000001ff */
[----:B------:R-:W-:Y:S01]  /*0560*/  IMAD.MOV.U32 R9, RZ, RZ, 0x437c0000 ;  /* 0x437c0000ff097424 */ /* 0x000fe200078e00ff */
[----:B------:R-:W-:Y:S02]  /*0570*/  BSSY.RECONVERGENT B0, `(.L_x_9) ;  /* 0x0000015000007945 */ /* 0x000fe40003800200 */
[----:B------:R-:W-:-:S04]  /*0580*/  FFMA.SAT R0, R7, -R0, 0.5 ;  /* 0x3f00000007007423 */ /* 0x000fc80000002800 */
[----:B------:R-:W-:-:S04]  /*0590*/  FFMA.RM R0, R0, R9, 12582913 ;  /* 0x4b40000100007423 */ /* 0x000fc80000004009 */
[C---:B------:R-:W-:Y:S01]  /*05a0*/  FADD R2, R0.reuse, -12583039 ;  /* 0xcb40007f00027421 */ /* 0x040fe20000000000 */
[----:B------:R-:W-:-:S03]  /*05b0*/  SHF.L.U32 R0, R0, 0x17, RZ ;  /* 0x0000001700007819 */ /* 0x000fc600000006ff */
        /* <DEDUP_REMOVED lines=12> */
.L_x_10:
[----:B------:R-:W0:Y:S02]  /*0680*/  MUFU.RCP R7, R0 ;  /* 0x0000000000077308 */ /* 0x000e240000001000 */
[----:B0-----:R-:W-:-:S04]  /*0690*/  FFMA R2, R0, R7, -1 ;  /* 0xbf80000000027423 */ /* 0x001fc80000000007 */
[----:B------:R-:W-:-:S04]  /*06a0*/  FADD.FTZ R2, -R2, -RZ ;  /* 0x800000ff02027221 */ /* 0x000fc80000010100 */
[----:B------:R-:W-:-:S07]  /*06b0*/  FFMA R7, R7, R2, R7 ;  /* 0x0000000207077223 */ /* 0x000fce0000000007 */
.L_x_11:
[----:B------:R-:W-:Y:S05]  /*06c0*/  BSYNC.RECONVERGENT B0 ;  /* 0x0000000000007941 */ /* 0x000fea0003800200 */
.L_x_9:
[----:B------:R-:W0:Y:S02]  /*06d0*/  LDC.64 R8, c[0x0][0x388] ;  /* 0x0000e200ff087b82 */ /* 0x000e240000000a00 */
[----:B0-----:R-:W-:-:S05]  /*06e0*/  IMAD.WIDE R2, R3, 0x4, R8 ;  /* 0x0000000403027825 */ /* 0x001fca00078e0208 */
[----:B------:R-:W-:Y:S01]  /*06f0*/  STG.E.128 desc[UR4][R2.64], R4 ;  /* 0x0000000402007986 */ /* 0x000fe2000c101d04 */
[----:B------:R-:W-:Y:S05]  /*0700*/  EXIT ;  /* 0x000000000000794d */ /* 0x000fea0003800000 */
        .weak           $__internal_0_$__cuda_sm20_rcp_rn_f32_slowpath
        .type           $__internal_0_$__cuda_sm20_rcp_rn_f32_slowpath,@function
        .size           $__internal_0_$__cuda_sm20_rcp_rn_f32_slowpath,(.L_x_25 - $__internal_0_$__cuda_sm20_rcp_rn_f32_slowpath)
$__internal_0_$__cuda_sm20_rcp_rn_f32_slowpath:
[----:B------:R-:W-:Y:S01]  /*0710*/  SHF.L.U32 R2, R0, 0x1, RZ ;  /* 0x0000000100027819 */ /* 0x000fe200000006ff */
[----:B------:R-:W-:Y:S03]  /*0720*/  BSSY.RECONVERGENT B1, `(.L_x_12) ;  /* 0x0000030000017945 */ /* 0x000fe60003800200 */
[----:B------:R-:W-:-:S04]  /*0730*/  SHF.R.U32.HI R13, RZ, 0x18, R2 ;  /* 0x00000018ff0d7819 */ /* 0x000fc80000011602 */
[----:B------:R-:W-:-:S13]  /*0740*/  ISETP.NE.U32.AND P0, PT, R13, RZ, PT ;  /* 0x000000ff0d00720c */ /* 0x000fda0003f05070 */
[----:B------:R-:W-:Y:S05]  /*0750*/  @P0 BRA `(.L_x_13) ;  /* 0x0000000000280947 */ /* 0x000fea0003800000 */
[----:B------:R-:W-:-:S04]  /*0760*/  SHF.L.U32 R2, R0, 0x1, RZ ;  /* 0x0000000100027819 */ /* 0x000fc800000006ff */
[----:B------:R-:W-:-:S13]  /*0770*/  ISETP.NE.AND P0, PT, R2, RZ, PT ;  /* 0x000000ff0200720c */ /* 0x000fda0003f05270 */
[----:B------:R-:W-:Y:S01]  /*0780*/  @P0 FFMA R10, R0, 1.84467440737095516160e+19, RZ ;  /* 0x5f800000000a0823 */ /* 0x000fe200000000ff */
[----:B------:R-:W-:Y:S08]  /*0790*/  @!P0 MUFU.RCP R9, R0 ;  /* 0x0000000000098308 */ /* 0x000ff00000001000 */
[----:B------:R-:W0:Y:S02]  /*07a0*/  @P0 MUFU.RCP R11, R10 ;  /* 0x0000000a000b0308 */ /* 0x000e240000001000 */
[----:B0-----:R-:W-:-:S04]  /*07b0*/  @P0 FFMA R2, R10, R11, -1 ;  /* 0xbf8000000a020423 */ /* 0x001fc8000000000b */
[----:B------:R-:W-:-:S04]  /*07c0*/  @P0 FADD.FTZ R2, -R2, -RZ ;  /* 0x800000ff02020221 */ /* 0x000fc80000010100 */
[----:B------:R-:W-:-:S04]  /*07d0*/  @P0 FFMA R2, R11, R2, R11 ;  /* 0x000000020b020223 */ /* 0x000fc8000000000b */
[----:B------:R-:W-:Y:S01]  /*07e0*/  @P0 FFMA R9, R2, 1.84467440737095516160e+19, RZ ;  /* 0x5f80000002090823 */ /* 0x000fe200000000ff */
[----:B------:R-:W-:Y:S06]  /*07f0*/  BRA `(.L_x_14) ;  /* 0x0000000000887947 */ /* 0x000fec0003800000 */
.L_x_13:
[----:B------:R-:W-:-:S04]  /*0800*/  IADD3 R15, PT, PT, R13, -0xfd, RZ ;  /* 0xffffff030d0f7810 */ /* 0x000fc80007ffe0ff */
[----:B------:R-:W-:-:S13]  /*0810*/  ISETP.GT.U32.AND P0, PT, R15, 0x1, PT ;  /* 0x000000010f00780c */ /* 0x000fda0003f04070 */
[----:B------:R-:W-:Y:S05]  /*0820*/  @P0 BRA `(.L_x_15) ;  /* 0x0000000000780947 */ /* 0x000fea0003800000 */
[----:B------:R-:W-:Y:S01]  /*0830*/  LOP3.LUT R2, R0, 0x7fffff, RZ, 0xc0, !PT ;  /* 0x007fffff00027812 */ /* 0x000fe200078ec0ff */
[----:B------:R-:W-:-:S03]  /*0840*/  IMAD.MOV.U32 R12, RZ, RZ, 0x3 ;  /* 0x00000003ff0c7424 */ /* 0x000fc600078e00ff */
[----:B------:R-:W-:Y:S02]  /*0850*/  LOP3.LUT R2, R2, 0x3f800000, RZ, 0xfc, !PT ;  /* 0x3f80000002027812 */ /* 0x000fe400078efcff */
[----:B------:R-:W-:Y:S02]  /*0860*/  SHF.L.U32 R12, R12, R15, RZ ;  /* 0x0000000f0c0c7219 */ /* 0x000fe400000006ff */
[----:B------:R-:W0:Y:S02]  /*0870*/  MUFU.RCP R9, R2 ;  /* 0x0000000200097308 */ /* 0x000e240000001000 */
[----:B0-----:R-:W-:-:S04]  /*0880*/  FFMA R10, R2, R9, -1 ;  /* 0xbf800000020a7423 */ /* 0x001fc80000000009 */
[----:B------:R-:W-:-:S04]  /*0890*/  FADD.FTZ R10, -R10, -RZ ;  /* 0x800000ff0a0a7221 */ /* 0x000fc80000010100 */
[CCC-:B------:R-:W-:Y:S01]  /*08a0*/  FFMA.RM R11, R9.reuse, R10.reuse, R9.reuse ;  /* 0x0000000a090b7223 */ /* 0x1c0fe20000004009 */
[----:B------:R-:W-:-:S04]  /*08b0*/  FFMA.RP R10, R9, R10, R9 ;  /* 0x0000000a090a7223 */ /* 0x000fc80000008009 */
[C---:B------:R-:W-:Y:S02]  /*08c0*/  LOP3.LUT R9, R11.reuse, 0x7fffff, RZ, 0xc0, !PT ;  /* 0x007fffff0b097812 */ /* 0x040fe400078ec0ff */
[----:B------:R-:W-:Y:S02]  /*08d0*/  FSETP.NEU.FTZ.AND P0, PT, R11, R10, PT ;  /* 0x0000000a0b00720b */ /* 0x000fe40003f1d000 */
[----:B------:R-:W-:Y:S02]  /*08e0*/  LOP3.LUT R9, R9, 0x800000, RZ, 0xfc, !PT ;  /* 0x0080000009097812 */ /* 0x000fe400078efcff */
[----:B------:R-:W-:Y:S02]  /*08f0*/  SEL R10, RZ, 0xffffffff, !P0 ;  /* 0xffffffffff0a7807 */ /* 0x000fe40004000000 */
[----:B------:R-:W-:Y:S02]  /*0900*/  LOP3.LUT R12, R12, R9, RZ, 0xc0, !PT ;  /* 0x000000090c0c7212 */ /* 0x000fe400078ec0ff */
[----:B------:R-:W-:-:S02]  /*0910*/  IADD3 R10, PT, PT, -R10, RZ, RZ ;  /* 0x000000ff0a0a7210 */ /* 0x000fc40007ffe1ff */
[-C--:B------:R-:W-:Y:S02]  /*0920*/  SHF.R.U32.HI R12, RZ, R15.reuse, R12 ;  /* 0x0000000fff0c7219 */ /* 0x080fe4000001160c */
[----:B------:R-:W-:Y:S02]  /*0930*/  LOP3.LUT P1, RZ, R10, R15, R9, 0xf8, !PT ;  /* 0x0000000f0aff7212 */ /* 0x000fe4000782f809 */
[C---:B------:R-:W-:Y:S02]  /*0940*/  LOP3.LUT P0, RZ, R12.reuse, 0x1, RZ, 0xc0, !PT ;  /* 0x000000010cff7812 */ /* 0x040fe4000780c0ff */
[----:B------:R-:W-:-:S04]  /*0950*/  LOP3.LUT P2, RZ, R12, 0x2, RZ, 0xc0, !PT ;  /* 0x000000020cff7812 */ /* 0x000fc8000784c0ff */
[----:B------:R-:W-:Y:S02]  /*0960*/  PLOP3.LUT P0, PT, P0, P1, P2, 0xe0, 0x0 ;  /* 0x000000000000781c */ /* 0x000fe40000703c20 */
[----:B------:R-:W-:Y:S02]  /*0970*/  LOP3.LUT P1, RZ, R0, 0x7fffff, RZ, 0xc0, !PT ;  /* 0x007fffff00ff7812 */ /* 0x000fe4000782c0ff */
[----:B------:R-:W-:-:S04]  /*0980*/  SEL R2, RZ, 0x1, !P0 ;  /* 0x00000001ff027807 */ /* 0x000fc80004000000 */
[----:B------:R-:W-:-:S04]  /*0990*/  IADD3 R2, PT, PT, -R2, RZ, RZ ;  /* 0x000000ff02027210 */ /* 0x000fc80007ffe1ff */
[----:B------:R-:W-:Y:S02]  /*09a0*/  ISETP.GE.AND P0, PT, R2, RZ, PT ;  /* 0x000000ff0200720c */ /* 0x000fe40003f06270 */
[----:B------:R-:W-:-:S04]  /*09b0*/  IADD3 R2, PT, PT, R13, -0xfc, RZ ;  /* 0xffffff040d027810 */ /* 0x000fc80007ffe0ff */
[----:B------:R-:W-:-:S07]  /*09c0*/  SHF.R.U32.HI R9, RZ, R2, R9 ;  /* 0x00000002ff097219 */ /* 0x000fce0000011609 */
[----:B------:R-:W-:-:S05]  /*09d0*/  @!P0 VIADD R9, R9, 0x1 ;  /* 0x0000000109098836 */ /* 0x000fca0000000000 */
[----:B------:R-:W-:-:S04]  /*09e0*/  @!P1 SHF.L.U32 R9, R9, 0x1, RZ ;  /* 0x0000000109099819 */ /* 0x000fc800000006ff */
[----:B------:R-:W-:Y:S01]  /*09f0*/  LOP3.LUT R9, R9, 0x80000000, R0, 0xf8, !PT ;  /* 0x8000000009097812 */ /* 0x000fe200078ef800 */
[----:B------:R-:W-:Y:S06]  /*0a00*/  BRA `(.L_x_14) ;  /* 0x0000000000047947 */ /* 0x000fec0003800000 */
.L_x_15:
[----:B------:R0:W1:Y:S02]  /*0a10*/  MUFU.RCP R9, R0 ;  /* 0x0000000000097308 */ /* 0x0000640000001000 */
.L_x_14:
[----:B------:R-:W-:Y:S05]  /*0a20*/  BSYNC.RECONVERGENT B1 ;  /* 0x0000000000017941 */ /* 0x000fea0003800200 */
.L_x_12:
[----:B01----:R-:W-:Y:S01]  /*0a30*/  MOV R0, R9 ;  /* 0x0000000900007202 */ /* 0x003fe20000000f00 */
[----:B------:R-:W-:-:S04]  /*0a40*/  HFMA2 R9, -RZ, RZ, 0, 0 ;  /* 0x00000000ff097431 */ /* 0x000fc800000001ff */
[----:B------:R-:W-:Y:S05]  /*0a50*/  RET.REL.NODEC R8 `(_Z13gpu_sigmoidV3PfS_i) ;  /* 0xfffffff408687950 */ /* 0x000fea0003c3ffff */
.L_x_16:
[----:B------:R-:W-:-:S00]  /*0a60*/  BRA `(.L_x_16) ;  /* 0xfffffffc00fc7947 */ /* 0x000fc0000383ffff */
[----:B------:R-:W-:-:S00]  /*0a70*/  NOP ;  /* 0x0000000000007918 */ /* 0x000fc00000000000 */
        /* <DEDUP_REMOVED lines=8> */
.L_x_25:


//--------------------- .text._Z13gpu_sigmoidV1PfS_i --------------------------
	.section	.text._Z13gpu_sigmoidV1PfS_i,"ax",@progbits
	.align	128
        .global         _Z13gpu_sigmoidV1PfS_i
        .type           _Z13gpu_sigmoidV1PfS_i,@function
        .size           _Z13gpu_sigmoidV1PfS_i,(.L_x_26 - _Z13gpu_sigmoidV1PfS_i)
        .other          _Z13gpu_sigmoidV1PfS_i,@"STO_CUDA_ENTRY STV_DEFAULT"
_Z13gpu_sigmoidV1PfS_i:
.text._Z13gpu_sigmoidV1PfS_i:
[----:B------:R-:W-:Y:S01]  /*0000*/  LDC R1, c[0x0][0x37c] ;  /* 0x0000df00ff017b82 */ /* 0x000fe20000000800 */
[----:B------:R-:W0:Y:S01]  /*0010*/  S2R R3, SR_CTAID.X ;  /* 0x0000000000037919 */ /* 0x000e220000002500 */
[----:B------:R-:W0:Y:S01]  /*0020*/  LDCU UR4, c[0x0][0x360] ;  /* 0x00006c00ff0477ac */ /* 0x000e220008000800 */
[----:B------:R-:W0:Y:S01]  /*0030*/  S2R R0, SR_TID.X ;  /* 0x0000000000007919 */ /* 0x000e220000002100 */
[----:B------:R-:W1:Y:S01]  /*0040*/  LDCU UR5, c[0x0][0x390] ;  /* 0x00007200ff0577ac */ /* 0x000e620008000800 */
[----:B0-----:R-:W-:-:S05]  /*0050*/  IMAD R3, R3, UR4, R0 ;  /* 0x0000000403037c24 */ /* 0x001fca000f8e0200 */
[----:B-1----:R-:W-:-:S13]  /*0060*/  ISETP.GE.AND P0, PT, R3, UR5, PT ;  /* 0x0000000503007c0c */ /* 0x002fda000bf06270 */
[----:B------:R-:W-:Y:S05]  /*0070*/  @P0 EXIT ;  /* 0x000000000000094d */ /* 0x000fea0003800000 */
[----:B------:R-:W0:Y:S01]  /*0080*/  LDC.64 R4, c[0x0][0x380] ;  /* 0x0000e000ff047b82 */ /* 0x000e220000000a00 */
[----:B------:R-:W1:Y:S01]  /*0090*/  LDCU.64 UR4, c[0x0][0x358] ;  /* 0x00006b00ff0477ac */ /* 0x000e620008000a00 */
[----:B0-----:R-:W-:-:S06]  /*00a0*/  IMAD.WIDE R4, R3, 0x4, R4 ;  /* 0x0000000403047825 */ /* 0x001fcc00078e0204 */
[----:B-1----:R-:W2:Y:S01]  /*00b0*/  LDG.E R4, desc[UR4][R4.64] ;  /* 0x0000000404047981 */ /* 0x002ea2000c1e1900 */
[----:B------:R-:W-:Y:S01]  /*00c0*/  IMAD.MOV.U32 R7, RZ, RZ, 0x3bbb989d ;  /* 0x3bbb989dff077424 */ /* 0x000fe200078e00ff */
[----:B------:R-:W-:Y:S01]  /*00d0*/  BSSY.RECONVERGENT B0, `(.L_x_17) ;  /* 0x0000015000007945 */ /* 0x000fe20003800200 */
[----:B------:R-:W-:Y:S02]  /*00e0*/  IMAD.MOV.U32 R9, RZ, RZ, 0x437c0000 ;  /* 0x437c0000ff097424 */ /* 0x000fe400078e00ff */
[----:B--2---:R-:W-:-:S04]  /*00f0*/  FFMA.SAT R0, R4, -R7, 0.5 ;  /* 0x3f00000004007423 */ /* 0x004fc80000002807 */
        /* <DEDUP_REMOVED lines=12> */
[----:B------:R-:W-:Y:S05]  /*01c0*/  CALL.REL.NOINC `($__internal_1_$__cuda_sm20_rcp_rn_f32_slowpath) ;  /* 0x0000000000287944 */ /* 0x000fea0003c00000 */
[----:B------:R-:W-:Y:S05]  /*01d0*/  BRA `(.L_x_19) ;  /* 0x0000000000107947 */ /* 0x000fea0003800000 */
.L_x_18:
[----:B------:R-:W0:Y:S02]  /*01e0*/  MUFU.RCP R7, R0 ;  /* 0x0000000000077308 */ /* 0x000e240000001000 */
[----:B0-----:R-:W-:-:S04]  /*01f0*/  FFMA R2, R0, R7, -1 ;  /* 0xbf80000000027423 */ /* 0x001fc80000000007 */
[----:B------:R-:W-:-:S04]  /*0200*/  FADD.FTZ R2, -R2, -RZ ;  /* 0x800000ff02027221 */ /* 0x000fc80000010100 */
[----:B------:R-:W-:-:S07]  /*0210*/  FFMA R7, R7, R2, R7 ;  /* 0x0000000207077223 */ /* 0x000fce0000000007 */
.L_x_19:
[----:B------:R-:W-:Y:S05]  /*0220*/  BSYNC.RECONVERGENT B0 ;  /* 0x0000000000007941 */ /* 0x000fea0003800200 */
.L_x_17:
[----:B------:R-:W0:Y:S02]  /*0230*/  LDC.64 R4, c[0x0][0x388] ;  /* 0x0000e200ff047b82 */ /* 0x000e240000000a00 */
[----:B0-----:R-:W-:-:S05]  /*0240*/  IMAD.WIDE R2, R3, 0x4, R4 ;  /* 0x0000000403027825 */ /* 0x001fca00078e0204 */
[----:B------:R-:W-:Y:S01]  /*0250*/  STG.E desc[UR4][R2.64], R7 ;  /* 0x0000000702007986 */ /* 0x000fe2000c101904 */
[----:B------:R-:W-:Y:S05]  /*0260*/  EXIT ;  /* 0x000000000000794d */ /* 0x000fea0003800000 */
        .weak           $__internal_1_$__cuda_sm20_rcp_rn_f32_slowpath
        .type           $__internal_1_$__cuda_sm20_rcp_rn_f32_slowpath,@function
        .size           $__internal_1_$__cuda_sm20_rcp_rn_f32_slowpath,(.L_x_26 - $__internal_1_$__cuda_sm20_rcp_rn_f32_slowpath)
$__internal_1_$__cuda_sm20_rcp_rn_f32_slowpath:
[----:B------:R-:W-:Y:S01]  /*0270*/  IMAD.SHL.U32 R2, R0, 0x2, RZ ;  /* 0x0000000200027824 */ /* 0x000fe200078e00ff */
[----:B------:R-:W-:Y:S04]  /*0280*/  BSSY.RECONVERGENT B1, `(.L_x_20) ;  /* 0x0000030000017945 */ /* 0x000fe80003800200 */
        /* <DEDUP_REMOVED lines=13> */
.L_x_21:
[----:B------:R-:W-:-:S05]  /*0360*/  VIADD R5, R2, 0xffffff03 ;  /* 0xffffff0302057836 */ /* 0x000fca0000000000 */
        /* <DEDUP_REMOVED lines=23> */
[----:B------:R-:W-:-:S05]  /*04e0*/  SEL R5, RZ, 0x1, !P0 ;  /* 0x00000001ff057807 */ /* 0x000fca0004000000 */
[----:B------:R-:W-:-:S05]  /*04f0*/  IMAD.MOV R5, RZ, RZ, -R5 ;  /* 0x000000ffff057224 */ /* 0x000fca00078e0a05 */
[----:B------:R-:W-:Y:S02]  /*0500*/  ISETP.GE.AND P0, PT, R5, RZ, PT ;  /* 0x000000ff0500720c */ /* 0x000fe40003f06270 */
[----:B------:R-:W-:-:S04]  /*0510*/  IADD3 R5, PT, PT, R2, -0xfc, RZ ;  /* 0xffffff0402057810 */ /* 0x000fc80007ffe0ff */
[----:B------:R-:W-:-:S07]  /*0520*/  SHF.R.U32.HI R5, RZ, R5, R8 ;  /* 0x00000005ff057219 */ /* 0x000fce0000011608 */
[----:B------:R-:W-:-:S05]  /*0530*/  @!P0 VIADD R5, R5, 0x1 ;  /* 0x0000000105058836 */ /* 0x000fca0000000000 */
[----:B------:R-:W-:-:S04]  /*0540*/  @!P1 SHF.L.U32 R5, R5, 0x1, RZ ;  /* 0x0000000105059819 */ /* 0x000fc800000006ff */
[----:B------:R-:W-:Y:S01]  /*0550*/  LOP3.LUT R5, R5, 0x80000000, R0, 0xf8, !PT ;  /* 0x8000000005057812 */ /* 0x000fe200078ef800 */
[----:B------:R-:W-:Y:S06]  /*0560*/  BRA `(.L_x_22) ;  /* 0x0000000000047947 */ /* 0x000fec0003800000 */
.L_x_23:
[----:B------:R0:W1:Y:S02]  /*0570*/  MUFU.RCP R5, R0 ;  /* 0x0000000000057308 */ /* 0x0000640000001000 */
.L_x_22:
[----:B------:R-:W-:Y:S05]  /*0580*/  BSYNC.RECONVERGENT B1 ;  /* 0x0000000000017941 */ /* 0x000fea0003800200 */
.L_x_20:
[----:B-1----:R-:W-:Y:S02]  /*0590*/  IMAD.MOV.U32 R7, RZ, RZ, R5 ;  /* 0x000000ffff077224 */ /* 0x002fe400078e0005 */
[----:B------:R-:W-:-:S04]  /*05a0*/  HFMA2 R5, -RZ, RZ, 0, 0 ;  /* 0x00000000ff057431 */ /* 0x000fc800000001ff */
[----:B0-----:R-:W-:Y:S05]  /*05b0*/  RET.REL.NODEC R4 `(_Z13gpu_sigmoidV1PfS_i) ;  /* 0xfffffff804907950 */ /* 0x001fea0003c3ffff */
.L_x_24:
        /* <DEDUP_REMOVED lines=12> */
.L_x_26:


//--------------------- .nv.shared.reserved.0     --------------------------
	.section	.nv.shared.reserved.0,"aw",@nobits
	.weak		__nv_reservedSMEM_offset_0_alias
	.size		__nv_reservedSMEM_offset_0_alias, 0, 64
	.other		__nv_reservedSMEM_offset_0_alias,@"STO_CUDA_RESERVED_SHARED STV_DEFAULT"
__nv_reservedSMEM_offset_0_alias:
	.zero		0
	.zero		64


//--------------------- .nv.constant0._Z13gpu_sigmoidV3PfS_i --------------------------
	.section	.nv.constant0._Z13gpu_sigmoidV3PfS_i,"a",@progbits
	.sectionflags	@""
	.align	4
.nv.constant0._Z13gpu_sigmoidV3PfS_i:
	.zero		916


//--------------------- .nv.constant0._Z13gpu_sigmoidV1PfS_i --------------------------
	.section	.nv.constant0._Z13gpu_sigmoidV1PfS_i,"a",@progbits
	.sectionflags	@""
	.align	4
.nv.constant0._Z13gpu_sigmoidV1PfS_i:
	.zero		916


//--------------------- SYMBOLS --------------------------

	.type		.nv.reservedSmem.offset0,@object
	.size		.nv.reservedSmem.offset0,0x4
